	.headerflags	@"EF_CUDA_TEXMODE_UNIFIED EF_CUDA_64BIT_ADDRESS EF_CUDA_ACCELERATORS EF_CUDA_SM90 EF_CUDA_VIRTUAL_SM(EF_CUDA_SM90)"
	.elftype	@"ET_EXEC"


//--------------------- .nv.info                  --------------------------
	.section	.nv.info,"",@"SHT_CUDA_INFO"
	.align	4


	//----- nvinfo : EIATTR_REGCOUNT
	.align		4
        /*0000*/ 	.byte	0x04, 0x2f
        /*0002*/ 	.short	(.L_2 - .L_1)
	.align		4
.L_1:
        /*0004*/ 	.word	index@(triton_per_fused__to_copy_binary_cross_entropy_with_logits_mean_mul_ne_0)
        /*0008*/ 	.word	0x0000001e


	//----- nvinfo : EIATTR_MIN_STACK_SIZE
	.align		4
.L_2:
        /*000c*/ 	.byte	0x04, 0x12
        /*000e*/ 	.short	(.L_4 - .L_3)
	.align		4
.L_3:
        /*0010*/ 	.word	index@(triton_per_fused__to_copy_binary_cross_entropy_with_logits_mean_mul_ne_0)
        /*0014*/ 	.word	0x00000000


	//----- nvinfo : EIATTR_FRAME_SIZE
	.align		4
.L_4:
        /*0018*/ 	.byte	0x04, 0x11
        /*001a*/ 	.short	(.L_6 - .L_5)
	.align		4
.L_5:
        /*001c*/ 	.word	index@(triton_per_fused__to_copy_binary_cross_entropy_with_logits_mean_mul_ne_0)
        /*0020*/ 	.word	0x00000000


	//----- nvinfo : EIATTR_MIN_STACK_SIZE
	.align		4
.L_6:
        /*0024*/ 	.byte	0x04, 0x12
        /*0026*/ 	.short	(.L_8 - .L_7)
	.align		4
.L_7:
        /*0028*/ 	.word	index@(triton_per_fused__to_copy_binary_cross_entropy_with_logits_mean_mul_ne_0)
        /*002c*/ 	.word	0x00000000
.L_8:


//--------------------- .nv.info.triton_per_fused__to_copy_binary_cross_entropy_with_logits_mean_mul_ne_0 --------------------------
	.section	.nv.info.triton_per_fused__to_copy_binary_cross_entropy_with_logits_mean_mul_ne_0,"",@"SHT_CUDA_INFO"
	.sectionflags	@""
	.align	4


	//----- nvinfo : EIATTR_CUDA_API_VERSION
	.align		4
        /*0000*/ 	.byte	0x04, 0x37
        /*0002*/ 	.short	(.L_10 - .L_9)
.L_9:
        /*0004*/ 	.word	0x0000007c


	//----- nvinfo : EIATTR_KPARAM_INFO
	.align		4
.L_10:
        /*0008*/ 	.byte	0x04, 0x17
        /*000a*/ 	.short	(.L_12 - .L_11)
.L_11:
        /*000c*/ 	.word	0x00000000
        /*0010*/ 	.short	0x0003
        /*0012*/ 	.short	0x0018
        /*0014*/ 	.byte	0x00, 0xf0, 0x11, 0x00


	//----- nvinfo : EIATTR_KPARAM_INFO
	.align		4
.L_12:
        /*0018*/ 	.byte	0x04, 0x17
        /*001a*/ 	.short	(.L_14 - .L_13)
.L_13:
        /*001c*/ 	.word	0x00000000
        /*0020*/ 	.short	0x0002
        /*0022*/ 	.short	0x0010
        /*0024*/ 	.byte	0x00, 0xf4, 0x21, 0x00


	//----- nvinfo : EIATTR_KPARAM_INFO
	.align		4
.L_14:
        /*0028*/ 	.byte	0x04, 0x17
        /*002a*/ 	.short	(.L_16 - .L_15)
.L_15:
        /*002c*/ 	.word	0x00000000
        /*0030*/ 	.short	0x0001
        /*0032*/ 	.short	0x0008
        /*0034*/ 	.byte	0x00, 0xf4, 0x21, 0x00


	//----- nvinfo : EIATTR_KPARAM_INFO
	.align		4
.L_16:
        /*0038*/ 	.byte	0x04, 0x17
        /*003a*/ 	.short	(.L_18 - .L_17)
.L_17:
        /*003c*/ 	.word	0x00000000
        /*0040*/ 	.short	0x0000
        /*0042*/ 	.short	0x0000
        /*0044*/ 	.byte	0x00, 0xf4, 0x21, 0x00


	//----- nvinfo : EIATTR_SPARSE_MMA_MASK
	.align		4
.L_18:
        /*0048*/ 	.byte	0x03, 0x50
        /*004a*/ 	.short	0x0000


	//----- nvinfo : EIATTR_MAXREG_COUNT
	.align		4
        /*004c*/ 	.byte	0x03, 0x1b
        /*004e*/ 	.short	0x00ff


	//----- nvinfo : EIATTR_COOP_GROUP_MASK_REGIDS
	.align		4
        /*0050*/ 	.byte	0x04, 0x29
        /*0052*/ 	.short	(.L_20 - .L_19)


	//   ....[0]....
.L_19:
        /*0054*/ 	.word	0xffffffff


	//   ....[1]....
        /*0058*/ 	.word	0xffffffff


	//   ....[2]....
        /*005c*/ 	.word	0xffffffff


	//   ....[3]....
        /*0060*/ 	.word	0xffffffff


	//   ....[4]....
        /*0064*/ 	.word	0xffffffff


	//   ....[5]....
        /*0068*/ 	.word	0xffffffff


	//----- nvinfo : EIATTR_COOP_GROUP_INSTR_OFFSETS
	.align		4
.L_20:
        /*006c*/ 	.byte	0x04, 0x28
        /*006e*/ 	.short	(.L_22 - .L_21)


	//   ....[0]....
.L_21:
        /*0070*/ 	.word	0x00000bd0


	//   ....[1]....
        /*0074*/ 	.word	0x00000c00


	//   ....[2]....
        /*0078*/ 	.word	0x00000c30


	//   ....[3]....
        /*007c*/ 	.word	0x00000c60


	//   ....[4]....
        /*0080*/ 	.word	0x00000c80


	//   ....[5]....
        /*0084*/ 	.word	0x00000d00


	//----- nvinfo : EIATTR_EXIT_INSTR_OFFSETS
	.align		4
.L_22:
        /*0088*/ 	.byte	0x04, 0x1c
        /*008a*/ 	.short	(.L_24 - .L_23)


	//   ....[0]....
.L_23:
        /*008c*/ 	.word	0x00000d70


	//   ....[1]....
        /*0090*/ 	.word	0x00000dc0


	//----- nvinfo : EIATTR_REQNTID
	.align		4
.L_24:
        /*0094*/ 	.byte	0x04, 0x10
        /*0096*/ 	.short	(.L_26 - .L_25)
.L_25:
        /*0098*/ 	.word	0x00000040
        /*009c*/ 	.word	0x00000001
        /*00a0*/ 	.word	0x00000001


	//----- nvinfo : EIATTR_CRS_STACK_SIZE
	.align		4
.L_26:
        /*00a4*/ 	.byte	0x04, 0x1e
        /*00a6*/ 	.short	(.L_28 - .L_27)
.L_27:
        /*00a8*/ 	.word	0x00000000


	//----- nvinfo : EIATTR_CBANK_PARAM_SIZE
	.align		4
.L_28:
        /*00ac*/ 	.byte	0x03, 0x19
        /*00ae*/ 	.short	0x001c


	//----- nvinfo : EIATTR_PARAM_CBANK
	.align		4
        /*00b0*/ 	.byte	0x04, 0x0a
        /*00b2*/ 	.short	(.L_30 - .L_29)
	.align		4
.L_29:
        /*00b4*/ 	.word	index@(.nv.constant0.triton_per_fused__to_copy_binary_cross_entropy_with_logits_mean_mul_ne_0)
        /*00b8*/ 	.short	0x0210
        /*00ba*/ 	.short	0x001c


	//----- nvinfo : EIATTR_SW_WAR
	.align		4
.L_30:
        /*00bc*/ 	.byte	0x04, 0x36
        /*00be*/ 	.short	(.L_32 - .L_31)
.L_31:
        /*00c0*/ 	.word	0x00000008
.L_32:


//--------------------- .nv.callgraph             --------------------------
	.section	.nv.callgraph,"",@"SHT_CUDA_CALLGRAPH"
	.align	4
	.sectionentsize	8
	.align		4
        /*0000*/ 	.word	0x00000000
	.align		4
        /*0004*/ 	.word	0xffffffff
	.align		4
        /*0008*/ 	.word	0x00000000
	.align		4
        /*000c*/ 	.word	0xfffffffe
	.align		4
        /*0010*/ 	.word	0x00000000
	.align		4
        /*0014*/ 	.word	0xfffffffd
	.align		4
        /*0018*/ 	.word	0x00000000
	.align		4
        /*001c*/ 	.word	0xfffffffc


//--------------------- .nv.constant4             --------------------------
	.section	.nv.constant4,"a",@progbits
	.align	8
	.align		8
.nv.constant4:
        /*0000*/ 	.dword	_$_str


//--------------------- .text.triton_per_fused__to_copy_binary_cross_entropy_with_logits_mean_mul_ne_0 --------------------------
	.section	.text.triton_per_fused__to_copy_binary_cross_entropy_with_logits_mean_mul_ne_0,"ax",@progbits
	.sectionflags	@"SHF_BARRIERS=1"
	.align	128
        .global         triton_per_fused__to_copy_binary_cross_entropy_with_logits_mean_mul_ne_0
        .type           triton_per_fused__to_copy_binary_cross_entropy_with_logits_mean_mul_ne_0,@function
        .size           triton_per_fused__to_copy_binary_cross_entropy_with_logits_mean_mul_ne_0,(.L_x_9 - triton_per_fused__to_copy_binary_cross_entropy_with_logits_mean_mul_ne_0)
        .other          triton_per_fused__to_copy_binary_cross_entropy_with_logits_mean_mul_ne_0,@"STO_CUDA_ENTRY STV_DEFAULT"
triton_per_fused__to_copy_binary_cross_entropy_with_logits_mean_mul_ne_0:
.text.triton_per_fused__to_copy_binary_cross_entropy_with_logits_mean_mul_ne_0:
[----:B------:R-:W0:Y:S02]  /*0000*/  LDC R1, c[0x0][0x28] ;  /* 0x00000a00ff017b82 */ /* 0x000e240000000800 */
[----:B------:R-:W1:Y:S01]  /*0010*/  S2R R21, SR_TID.X ;  /* 0x0000000000157919 */ /* 0x000e620000002100 */
[----:B------:R-:W2:Y:S01]  /*0020*/  LDC.64 R8, c[0x0][0x220] ;  /* 0x00008800ff087b82 */ /* 0x000ea20000000a00 */
[----:B------:R-:W-:-:S07]  /*0030*/  ULDC.64 UR6, c[0x0][0x208] ;  /* 0x0000820000067ab9 */ /* 0x000fce0000000a00 */
[----:B------:R-:W3:Y:S01]  /*0040*/  LDC.64 R4, c[0x0][0x218] ;  /* 0x00008600ff047b82 */ /* 0x000ee20000000a00 */
[----:B-1----:R-:W-:-:S04]  /*0050*/  SHF.L.U32 R0, R21, 0x2, RZ ;  /* 0x0000000215007819 */ /* 0x002fc800000006ff */
[----:B------:R-:W-:-:S05]  /*0060*/  LOP3.LUT R3, R0, 0xfc, RZ, 0xc0, !PT ;  /* 0x000000fc00037812 */ /* 0x000fca00078ec0ff */
[----:B--2---:R-:W-:-:S06]  /*0070*/  IMAD.WIDE.U32 R8, R3, 0x4, R8 ;  /* 0x0000000403087825 */ /* 0x004fcc00078e0008 */
[----:B------:R-:W2:Y:S01]  /*0080*/  LDG.E.128 R8, desc[UR6][R8.64] ;  /* 0x0000000608087981 */ /* 0x000ea2000c1e1d00 */
[----:B---3--:R-:W-:-:S06]  /*0090*/  IMAD.WIDE.U32 R4, R3, 0x4, R4 ;  /* 0x0000000403047825 */ /* 0x008fcc00078e0004 */
[----:B------:R-:W5:Y:S01]  /*00a0*/  LDG.E.128 R4, desc[UR6][R4.64] ;  /* 0x0000000604047981 */ /* 0x000f62000c1e1d00 */
[----:B------:R-:W-:Y:S01]  /*00b0*/  HFMA2.MMA R16, -RZ, RZ, 1.625, 0 ;  /* 0x3e800000ff107435 */ /* 0x000fe200000001ff */
[----:B------:R-:W-:Y:S01]  /*00c0*/  MOV R17, 0x3d39bf78 ;  /* 0x3d39bf7800117802 */ /* 0x000fe20000000f00 */
[----:B------:R-:W-:Y:S01]  /*00d0*/  BSSY B0, `(.L_x_0) ;  /* 0x000007e000007945 */ /* 0x000fe20003800000 */
[C---:B--2---:R-:W-:Y:S02]  /*00e0*/  LOP3.LUT R2, R8.reuse, 0x7fffffff, RZ, 0xc0, !PT ;  /* 0x7fffffff08027812 */ /* 0x044fe400078ec0ff */
[----:B------:R-:W-:Y:S02]  /*00f0*/  FSETP.GT.AND P6, PT, R8, RZ, PT ;  /* 0x000000ff0800720b */ /* 0x000fe40003fc4000 */
[----:B------:R-:W-:Y:S01]  /*0100*/  FSETP.GT.AND P4, PT, R9, RZ, PT ;  /* 0x000000ff0900720b */ /* 0x000fe20003f84000 */
[----:B------:R-:W-:Y:S01]  /*0110*/  FADD R2, RZ, -R2 ;  /* 0x80000002ff027221 */ /* 0x000fe20000000000 */
[----:B------:R-:W-:-:S03]  /*0120*/  FSETP.GT.AND P3, PT, R10, RZ, PT ;  /* 0x000000ff0a00720b */ /* 0x000fc60003f64000 */
[----:B------:R-:W-:Y:S01]  /*0130*/  FMUL R14, R2, 1.4426950216293334961 ;  /* 0x3fb8aa3b020e7820 */ /* 0x000fe20000400000 */
[----:B------:R-:W-:-:S04]  /*0140*/  LOP3.LUT R2, R9, 0x7fffffff, RZ, 0xc0, !PT ;  /* 0x7fffffff09027812 */ /* 0x000fc800078ec0ff */
[----:B------:R-:W-:Y:S01]  /*0150*/  FSETP.GEU.AND P0, PT, R14, -126, PT ;  /* 0xc2fc00000e00780b */ /* 0x000fe20003f0e000 */
[----:B------:R-:W-:-:S04]  /*0160*/  FADD R2, RZ, -R2 ;  /* 0x80000002ff027221 */ /* 0x000fc80000000000 */
[----:B------:R-:W-:Y:S01]  /*0170*/  FMUL R3, R2, 1.4426950216293334961 ;  /* 0x3fb8aa3b02037820 */ /* 0x000fe20000400000 */
[----:B------:R-:W-:-:S04]  /*0180*/  LOP3.LUT R2, R10, 0x7fffffff, RZ, 0xc0, !PT ;  /* 0x7fffffff0a027812 */ /* 0x000fc800078ec0ff */
[----:B------:R-:W-:-:S03]  /*0190*/  FSETP.GEU.AND P1, PT, R3, -126, PT ;  /* 0xc2fc00000300780b */ /* 0x000fc60003f2e000 */
[----:B------:R-:W-:-:S04]  /*01a0*/  @!P0 FMUL R14, R14, 0.5 ;  /* 0x3f0000000e0e8820 */ /* 0x000fc80000400000 */
[----:B------:R-:W1:Y:S06]  /*01b0*/  MUFU.EX2 R12, R14 ;  /* 0x0000000e000c7308 */ /* 0x000e6c0000000800 */
[----:B------:R-:W-:-:S06]  /*01c0*/  @!P1 FMUL R3, R3, 0.5 ;  /* 0x3f00000003039820 */ /* 0x000fcc0000400000 */
[----:B------:R-:W2:Y:S01]  /*01d0*/  MUFU.EX2 R3, R3 ;  /* 0x0000000300037308 */ /* 0x000ea20000000800 */
[----:B-1----:R-:W-:-:S04]  /*01e0*/  @!P0 FMUL R12, R12, R12 ;  /* 0x0000000c0c0c8220 */ /* 0x002fc80000400000 */
[C---:B------:R-:W-:Y:S01]  /*01f0*/  FADD.FTZ.RZ R13, R12.reuse, 1 ;  /* 0x3f8000000c0d7421 */ /* 0x040fe2000001c000 */
[----:B------:R-:W-:-:S04]  /*0200*/  ISETP.GE.U32.AND P5, PT, R12, 0x7f800000, PT ;  /* 0x7f8000000c00780c */ /* 0x000fc80003fa6070 */
[----:B------:R-:W-:Y:S01]  /*0210*/  IADD3 R15, R13, -0x3f400000, RZ ;  /* 0xc0c000000d0f7810 */ /* 0x000fe20007ffe0ff */
[----:B------:R-:W-:Y:S01]  /*0220*/  FADD R13, RZ, -R2 ;  /* 0x80000002ff0d7221 */ /* 0x000fe20000000000 */
[----:B------:R-:W-:Y:S01]  /*0230*/  LOP3.LUT R2, R11, 0x7fffffff, RZ, 0xc0, !PT ;  /* 0x7fffffff0b027812 */ /* 0x000fe200078ec0ff */
[----:B--2---:R-:W-:Y:S01]  /*0240*/  @!P1 FMUL R3, R3, R3 ;  /* 0x0000000303039220 */ /* 0x004fe20000400000 */
[----:B------:R-:W-:Y:S01]  /*0250*/  LOP3.LUT R15, R15, 0xff800000, RZ, 0xc0, !PT ;  /* 0xff8000000f0f7812 */ /* 0x000fe200078ec0ff */
[----:B------:R-:W-:Y:S02]  /*0260*/  FMUL R19, R13, 1.4426950216293334961 ;  /* 0x3fb8aa3b0d137820 */ /* 0x000fe40000400000 */
[----:B------:R-:W-:Y:S01]  /*0270*/  FADD R2, RZ, -R2 ;  /* 0x80000002ff027221 */ /* 0x000fe20000000000 */
[----:B------:R-:W-:Y:S02]  /*0280*/  IADD3 R13, -R15, 0x40800000, RZ ;  /* 0x408000000f0d7810 */ /* 0x000fe40007ffe1ff */
[----:B------:R-:W-:-:S02]  /*0290*/  IADD3 R14, R12, -R15, RZ ;  /* 0x8000000f0c0e7210 */ /* 0x000fc40007ffe0ff */
[----:B------:R-:W-:Y:S01]  /*02a0*/  FSETP.GEU.AND P0, PT, R19, -126, PT ;  /* 0xc2fc00001300780b */ /* 0x000fe20003f0e000 */
[----:B------:R-:W-:Y:S01]  /*02b0*/  FFMA.FTZ R23, R13, R16, -1 ;  /* 0xbf8000000d177423 */ /* 0x000fe20000010010 */
[----:B------:R-:W-:Y:S01]  /*02c0*/  FMUL R13, R2, 1.4426950216293334961 ;  /* 0x3fb8aa3b020d7820 */ /* 0x000fe20000400000 */
[C---:B------:R-:W-:Y:S01]  /*02d0*/  FADD.FTZ.RZ R2, R3.reuse, 1 ;  /* 0x3f80000003027421 */ /* 0x040fe2000001c000 */
[----:B------:R-:W-:Y:S01]  /*02e0*/  ISETP.GE.U32.AND P2, PT, R3, 0x7f800000, PT ;  /* 0x7f8000000300780c */ /* 0x000fe20003f46070 */
[----:B------:R-:W-:Y:S02]  /*02f0*/  FADD R14, R14, R23 ;  /* 0x000000170e0e7221 */ /* 0x000fe40000000000 */
[----:B------:R-:W-:Y:S02]  /*0300*/  FSETP.GEU.AND P1, PT, R13, -126, PT ;  /* 0xc2fc00000d00780b */ /* 0x000fe40003f2e000 */
[----:B------:R-:W-:Y:S01]  /*0310*/  FFMA.FTZ R23, R14, -R17, 0.10546888411045074463 ;  /* 0x3dd800120e177423 */ /* 0x000fe20000010811 */
[----:B------:R-:W-:-:S03]  /*0320*/  IADD3 R18, R2, -0x3f400000, RZ ;  /* 0xc0c0000002127810 */ /* 0x000fc60007ffe0ff */
[----:B------:R-:W-:Y:S01]  /*0330*/  FFMA.FTZ R23, R14, R23, -0.13229703903198242188 ;  /* 0xbe0778e00e177423 */ /* 0x000fe20000010017 */
[----:B------:R-:W-:Y:S01]  /*0340*/  LOP3.LUT R18, R18, 0xff800000, RZ, 0xc0, !PT ;  /* 0xff80000012127812 */ /* 0x000fe200078ec0ff */
[----:B------:R-:W-:Y:S02]  /*0350*/  @!P0 FMUL R19, R19, 0.5 ;  /* 0x3f00000013138820 */ /* 0x000fe40000400000 */
[C---:B------:R-:W-:Y:S01]  /*0360*/  FFMA.FTZ R23, R14.reuse, R23, 0.14491446316242218018 ;  /* 0x3e1464750e177423 */ /* 0x040fe20000010017 */
[----:B------:R-:W-:Y:S01]  /*0370*/  IADD3 R25, -R18, 0x40800000, RZ ;  /* 0x4080000012197810 */ /* 0x000fe20007ffe1ff */
[----:B------:R1:W2:Y:S01]  /*0380*/  MUFU.EX2 R2, R19 ;  /* 0x0000001300027308 */ /* 0x0002a20000000800 */
[----:B------:R-:W-:Y:S01]  /*0390*/  @!P1 FMUL R13, R13, 0.5 ;  /* 0x3f0000000d0d9820 */ /* 0x000fe20000400000 */
[C---:B------:R-:W-:Y:S01]  /*03a0*/  FFMA.FTZ R23, R14.reuse, R23, -0.16641564667224884033 ;  /* 0xbe2a68dd0e177423 */ /* 0x040fe20000010017 */
[----:B------:R-:W-:Y:S01]  /*03b0*/  IADD3 R20, R3, -R18, RZ ;  /* 0x8000001203147210 */ /* 0x000fe20007ffe0ff */
[----:B------:R-:W-:Y:S01]  /*03c0*/  FFMA.FTZ R25, R25, R16, -1 ;  /* 0xbf80000019197423 */ /* 0x000fe20000010010 */
[----:B------:R-:W-:Y:S01]  /*03d0*/  I2FP.F32.S32 R18, R18 ;  /* 0x0000001200127245 */ /* 0x000fe20000201400 */
[----:B------:R-:W-:-:S02]  /*03e0*/  FFMA.FTZ R23, R14, R23, 0.19988867640495300293 ;  /* 0x3e4caf9e0e177423 */ /* 0x000fc40000010017 */
[----:B------:R-:W3:Y:S01]  /*03f0*/  MUFU.EX2 R13, R13 ;  /* 0x0000000d000d7308 */ /* 0x000ee20000000800 */
[----:B------:R-:W-:Y:S01]  /*0400*/  FADD R20, R20, R25 ;  /* 0x0000001914147221 */ /* 0x000fe20000000000 */
[----:B------:R-:W-:-:S03]  /*0410*/  FFMA.FTZ R23, R14, R23, -0.25000196695327758789 ;  /* 0xbe8000420e177423 */ /* 0x000fc60000010017 */
[----:B-1----:R-:W-:Y:S01]  /*0420*/  FFMA.FTZ R19, R20, -R17, 0.10546888411045074463 ;  /* 0x3dd8001214137423 */ /* 0x002fe20000010811 */
[----:B------:R-:W-:Y:S01]  /*0430*/  FFMA.FTZ R23, R14, R23, 0.33333510160446166992 ;  /* 0x3eaaaae60e177423 */ /* 0x000fe20000010017 */
[----:B--2---:R-:W-:Y:S02]  /*0440*/  @!P0 FMUL R2, R2, R2 ;  /* 0x0000000202028220 */ /* 0x004fe40000400000 */
[----:B------:R-:W-:Y:S01]  /*0450*/  FFMA.FTZ R19, R20, R19, -0.13229703903198242188 ;  /* 0xbe0778e014137423 */ /* 0x000fe20000010013 */
[----:B------:R-:W-:Y:S01]  /*0460*/  FFMA.FTZ R23, R14, R23, -0.5 ;  /* 0xbf0000000e177423 */ /* 0x000fe20000010017 */
[----:B------:R-:W-:Y:S02]  /*0470*/  FADD.FTZ.RZ R22, R2, 1 ;  /* 0x3f80000002167421 */ /* 0x000fe4000001c000 */
[----:B------:R-:W-:Y:S01]  /*0480*/  FFMA.FTZ R19, R20, R19, 0.14491446316242218018 ;  /* 0x3e14647514137423 */ /* 0x000fe20000010013 */
[----:B------:R-:W-:Y:S01]  /*0490*/  FMUL R23, R14, R23 ;  /* 0x000000170e177220 */ /* 0x000fe20000400000 */
[----:B---3--:R-:W-:Y:S01]  /*04a0*/  @!P1 FMUL R13, R13, R13 ;  /* 0x0000000d0d0d9220 */ /* 0x008fe20000400000 */
[----:B------:R-:W-:-:S02]  /*04b0*/  IADD3 R22, R22, -0x3f400000, RZ ;  /* 0xc0c0000016167810 */ /* 0x000fc40007ffe0ff */
[----:B------:R-:W-:Y:S01]  /*04c0*/  FFMA.FTZ R14, R14, R23, R14 ;  /* 0x000000170e0e7223 */ /* 0x000fe2000001000e */
[----:B------:R-:W-:Y:S01]  /*04d0*/  FFMA.FTZ R23, R20, R19, -0.16641564667224884033 ;  /* 0xbe2a68dd14177423 */ /* 0x000fe20000010013 */
[----:B------:R-:W-:Y:S01]  /*04e0*/  FADD.FTZ.RZ R24, R13, 1 ;  /* 0x3f8000000d187421 */ /* 0x000fe2000001c000 */
[----:B------:R-:W-:Y:S02]  /*04f0*/  LOP3.LUT R19, R22, 0xff800000, RZ, 0xc0, !PT ;  /* 0xff80000016137812 */ /* 0x000fe400078ec0ff */
[----:B------:R-:W-:Y:S01]  /*0500*/  FFMA.FTZ R23, R20, R23, 0.19988867640495300293 ;  /* 0x3e4caf9e14177423 */ /* 0x000fe20000010017 */
[----:B------:R-:W-:Y:S02]  /*0510*/  ISETP.GE.U32.AND P1, PT, R2, 0x7f800000, PT ;  /* 0x7f8000000200780c */ /* 0x000fe40003f26070 */
[----:B------:R-:W-:Y:S01]  /*0520*/  IADD3 R22, R24, -0x3f400000, RZ ;  /* 0xc0c0000018167810 */ /* 0x000fe20007ffe0ff */
[----:B------:R-:W-:Y:S01]  /*0530*/  FFMA.FTZ R23, R20, R23, -0.25000196695327758789 ;  /* 0xbe80004214177423 */ /* 0x000fe20000010017 */
[----:B------:R-:W-:-:S02]  /*0540*/  IADD3 R25, -R19, 0x40800000, RZ ;  /* 0x4080000013197810 */ /* 0x000fc40007ffe1ff */
[----:B------:R-:W-:Y:S01]  /*0550*/  LOP3.LUT R22, R22, 0xff800000, RZ, 0xc0, !PT ;  /* 0xff80000016167812 */ /* 0x000fe200078ec0ff */
[C---:B------:R-:W-:Y:S01]  /*0560*/  FFMA.FTZ R23, R20.reuse, R23, 0.33333510160446166992 ;  /* 0x3eaaaae614177423 */ /* 0x040fe20000010017 */
[----:B------:R-:W-:Y:S01]  /*0570*/  IADD3 R24, R2, -R19, RZ ;  /* 0x8000001302187210 */ /* 0x000fe20007ffe0ff */
[-C--:B------:R-:W-:Y:S01]  /*0580*/  FFMA.FTZ R25, R25, R16.reuse, -1 ;  /* 0xbf80000019197423 */ /* 0x080fe20000010010 */
[----:B------:R-:W-:Y:S01]  /*0590*/  IADD3 R27, -R22, 0x40800000, RZ ;  /* 0x40800000161b7810 */ /* 0x000fe20007ffe1ff */
[----:B------:R-:W-:Y:S01]  /*05a0*/  FFMA.FTZ R23, R20, R23, -0.5 ;  /* 0xbf00000014177423 */ /* 0x000fe20000010017 */
[----:B------:R-:W-:Y:S02]  /*05b0*/  I2FP.F32.S32 R19, R19 ;  /* 0x0000001300137245 */ /* 0x000fe40000201400 */
[----:B------:R-:W-:Y:S01]  /*05c0*/  ISETP.GE.U32.AND P0, PT, R13, 0x7f800000, PT ;  /* 0x7f8000000d00780c */ /* 0x000fe20003f06070 */
[----:B------:R-:W-:Y:S01]  /*05d0*/  FFMA.FTZ R27, R27, R16, -1 ;  /* 0xbf8000001b1b7423 */ /* 0x000fe20000010010 */
[----:B------:R-:W-:Y:S01]  /*05e0*/  FADD R16, R24, R25 ;  /* 0x0000001918107221 */ /* 0x000fe20000000000 */
[C---:B------:R-:W-:Y:S01]  /*05f0*/  FMUL R23, R20.reuse, R23 ;  /* 0x0000001714177220 */ /* 0x040fe20000400000 */
[----:B------:R-:W-:Y:S01]  /*0600*/  IADD3 R24, R13, -R22, RZ ;  /* 0x800000160d187210 */ /* 0x000fe20007ffe0ff */
[----:B------:R-:W-:Y:S01]  /*0610*/  FMUL R19, R19, 1.1920928955078125e-07 ;  /* 0x3400000013137820 */ /* 0x000fe20000400000 */
[----:B------:R-:W-:Y:S01]  /*0620*/  I2FP.F32.S32 R22, R22 ;  /* 0x0000001600167245 */ /* 0x000fe20000201400 */
[----:B------:R-:W-:Y:S01]  /*0630*/  FFMA.FTZ R20, R20, R23, R20 ;  /* 0x0000001714147223 */ /* 0x000fe20000010014 */
[----:B------:R-:W-:Y:S01]  /*0640*/  FFMA.FTZ R23, R16, -R17, 0.10546888411045074463 ;  /* 0x3dd8001210177423 */ /* 0x000fe20000010811 */
[----:B------:R-:W-:-:S02]  /*0650*/  FADD R24, R24, R27 ;  /* 0x0000001b18187221 */ /* 0x000fc40000000000 */
[----:B------:R-:W-:Y:S01]  /*0660*/  FMUL R22, R22, 1.1920928955078125e-07 ;  /* 0x3400000016167820 */ /* 0x000fe20000400000 */
[----:B------:R-:W-:Y:S01]  /*0670*/  FFMA.FTZ R23, R16, R23, -0.13229703903198242188 ;  /* 0xbe0778e010177423 */ /* 0x000fe20000010017 */
[----:B------:R-:W-:-:S03]  /*0680*/  FFMA.FTZ R17, R24, -R17, 0.10546888411045074463 ;  /* 0x3dd8001218117423 */ /* 0x000fc60000010811 */
[----:B------:R-:W-:Y:S01]  /*0690*/  FFMA.FTZ R23, R16, R23, 0.14491446316242218018 ;  /* 0x3e14647510177423 */ /* 0x000fe20000010017 */
[----:B------:R-:W-:-:S03]  /*06a0*/  FFMA.FTZ R17, R24, R17, -0.13229703903198242188 ;  /* 0xbe0778e018117423 */ /* 0x000fc60000010011 */
[----:B------:R-:W-:Y:S01]  /*06b0*/  FFMA.FTZ R23, R16, R23, -0.16641564667224884033 ;  /* 0xbe2a68dd10177423 */ /* 0x000fe20000010017 */
[----:B------:R-:W-:-:S03]  /*06c0*/  FFMA.FTZ R17, R24, R17, 0.14491446316242218018 ;  /* 0x3e14647518117423 */ /* 0x000fc60000010011 */
[----:B------:R-:W-:Y:S01]  /*06d0*/  FFMA.FTZ R23, R16, R23, 0.19988867640495300293 ;  /* 0x3e4caf9e10177423 */ /* 0x000fe20000010017 */
[----:B------:R-:W-:-:S03]  /*06e0*/  FFMA.FTZ R17, R24, R17, -0.16641564667224884033 ;  /* 0xbe2a68dd18117423 */ /* 0x000fc60000010011 */
[----:B------:R-:W-:Y:S01]  /*06f0*/  FFMA.FTZ R23, R16, R23, -0.25000196695327758789 ;  /* 0xbe80004210177423 */ /* 0x000fe20000010017 */
[----:B------:R-:W-:-:S03]  /*0700*/  FFMA.FTZ R17, R24, R17, 0.19988867640495300293 ;  /* 0x3e4caf9e18117423 */ /* 0x000fc60000010011 */
[----:B------:R-:W-:Y:S01]  /*0710*/  FFMA.FTZ R23, R16, R23, 0.33333510160446166992 ;  /* 0x3eaaaae610177423 */ /* 0x000fe20000010017 */
[----:B------:R-:W-:-:S03]  /*0720*/  FFMA.FTZ R17, R24, R17, -0.25000196695327758789 ;  /* 0xbe80004218117423 */ /* 0x000fc60000010011 */
[----:B------:R-:W-:Y:S01]  /*0730*/  FFMA.FTZ R23, R16, R23, -0.5 ;  /* 0xbf00000010177423 */ /* 0x000fe20000010017 */
[----:B------:R-:W-:-:S03]  /*0740*/  FFMA.FTZ R17, R24, R17, 0.33333510160446166992 ;  /* 0x3eaaaae618117423 */ /* 0x000fc60000010011 */
[----:B------:R-:W-:Y:S01]  /*0750*/  FMUL R23, R16, R23 ;  /* 0x0000001710177220 */ /* 0x000fe20000400000 */
[----:B------:R-:W-:-:S03]  /*0760*/  FFMA.FTZ R17, R24, R17, -0.5 ;  /* 0xbf00000018117423 */ /* 0x000fc60000010011 */
[----:B------:R-:W-:Y:S01]  /*0770*/  FFMA.FTZ R16, R16, R23, R16 ;  /* 0x0000001710107223 */ /* 0x000fe20000010010 */
[----:B------:R-:W-:Y:S01]  /*0780*/  FMUL R23, R24, R17 ;  /* 0x0000001118177220 */ /* 0x000fe20000400000 */
[----:B------:R-:W-:Y:S02]  /*0790*/  FMUL R17, R18, 1.1920928955078125e-07 ;  /* 0x3400000012117820 */ /* 0x000fe40000400000 */
[----:B------:R-:W-:Y:S01]  /*07a0*/  FFMA.FTZ R16, R19, 0.69314718246459960938, R16 ;  /* 0x3f31721813107823 */ /* 0x000fe20000010010 */
[----:B------:R-:W-:Y:S01]  /*07b0*/  FFMA.FTZ R23, R24, R23, R24 ;  /* 0x0000001718177223 */ /* 0x000fe20000010018 */
[----:B------:R-:W-:Y:S01]  /*07c0*/  FFMA.FTZ R20, R17, 0.69314718246459960938, R20 ;  /* 0x3f31721811147823 */ /* 0x000fe20000010014 */
[----:B------:R-:W-:Y:S02]  /*07d0*/  I2FP.F32.S32 R17, R15 ;  /* 0x0000000f00117245 */ /* 0x000fe40000201400 */
[----:B------:R-:W-:Y:S01]  /*07e0*/  FSEL R15, R8, RZ, !P6 ;  /* 0x000000ff080f7208 */ /* 0x000fe20007000000 */
[----:B------:R-:W-:Y:S01]  /*07f0*/  FFMA.FTZ R18, R22, 0.69314718246459960938, R23 ;  /* 0x3f31721816127823 */ /* 0x000fe20000010017 */
[----:B------:R-:W-:Y:S01]  /*0800*/  FSETP.GT.AND P6, PT, R11, RZ, PT ;  /* 0x000000ff0b00720b */ /* 0x000fe20003fc4000 */
[----:B------:R-:W-:Y:S01]  /*0810*/  FMUL R19, R17, 1.1920928955078125e-07 ;  /* 0x3400000011137820 */ /* 0x000fe20000400000 */
[----:B------:R-:W-:-:S02]  /*0820*/  FSEL R23, R9, RZ, !P4 ;  /* 0x000000ff09177208 */ /* 0x000fc40006000000 */
[----:B------:R-:W-:Y:S01]  /*0830*/  FSEL R17, R11, RZ, !P6 ;  /* 0x000000ff0b117208 */ /* 0x000fe20007000000 */
[----:B------:R-:W-:Y:S01]  /*0840*/  FFMA.FTZ R14, R19, 0.69314718246459960938, R14 ;  /* 0x3f317218130e7823 */ /* 0x000fe2000001000e */
[----:B------:R-:W-:Y:S07]  /*0850*/  @!P5 BRA `(.L_x_1) ;  /* 0x000000000014d947 */ /* 0x000fee0003800000 */
[C---:B------:R-:W-:Y:S02]  /*0860*/  ISETP.GE.AND P4, PT, R12.reuse, -0x407fffff, PT ;  /* 0xbf8000010c00780c */ /* 0x040fe40003f86270 */
[----:B------:R-:W-:-:S11]  /*0870*/  FSETP.NEU.AND P5, PT, R12, RZ, PT ;  /* 0x000000ff0c00720b */ /* 0x000fd60003fad000 */
[----:B------:R-:W-:-:S05]  /*0880*/  @P4 MOV R19, 0x7f800000 ;  /* 0x7f80000000134802 */ /* 0x000fca0000000f00 */
[----:B------:R-:W-:-:S05]  /*0890*/  @P4 FFMA.FTZ R14, R12, R19, +INF ;  /* 0x7f8000000c0e4423 */ /* 0x000fca0000010013 */
[----:B------:R-:W-:-:S07]  /*08a0*/  FSEL R14, R14, -RZ, P5 ;  /* 0x800000ff0e0e7208 */ /* 0x000fce0002800000 */
.L_x_1:
[----:B------:R-:W-:Y:S05]  /*08b0*/  BSYNC B0 ;  /* 0x0000000000007941 */ /* 0x000fea0003800000 */
.L_x_0:
[----:B------:R-:W-:Y:S04]  /*08c0*/  BSSY B0, `(.L_x_2) ;  /* 0x0000007000007945 */ /* 0x000fe80003800000 */
[----:B------:R-:W-:Y:S05]  /*08d0*/  @!P2 BRA `(.L_x_3) ;  /* 0x000000000014a947 */ /* 0x000fea0003800000 */
[C---:B------:R-:W-:Y:S02]  /*08e0*/  ISETP.GE.AND P2, PT, R3.reuse, -0x407fffff, PT ;  /* 0xbf8000010300780c */ /* 0x040fe40003f46270 */
[----:B------:R-:W-:-:S11]  /*08f0*/  FSETP.NEU.AND P4, PT, R3, RZ, PT ;  /* 0x000000ff0300720b */ /* 0x000fd60003f8d000 */
[----:B------:R-:W-:-:S05]  /*0900*/  @P2 MOV R12, 0x7f800000 ;  /* 0x7f800000000c2802 */ /* 0x000fca0000000f00 */
[----:B------:R-:W-:-:S05]  /*0910*/  @P2 FFMA.FTZ R20, R3, R12, +INF ;  /* 0x7f80000003142423 */ /* 0x000fca000001000c */
[----:B------:R-:W-:-:S07]  /*0920*/  FSEL R20, R20, -RZ, P4 ;  /* 0x800000ff14147208 */ /* 0x000fce0002000000 */
.L_x_3:
[----:B------:R-:W-:Y:S05]  /*0930*/  BSYNC B0 ;  /* 0x0000000000007941 */ /* 0x000fea0003800000 */
.L_x_2:
[----:B------:R-:W-:Y:S04]  /*0940*/  BSSY B0, `(.L_x_4) ;  /* 0x0000007000007945 */ /* 0x000fe80003800000 */
[----:B------:R-:W-:Y:S05]  /*0950*/  @!P1 BRA `(.L_x_5) ;  /* 0x0000000000149947 */ /* 0x000fea0003800000 */
[C---:B------:R-:W-:Y:S02]  /*0960*/  ISETP.GE.AND P1, PT, R2.reuse, -0x407fffff, PT ;  /* 0xbf8000010200780c */ /* 0x040fe40003f26270 */
[----:B------:R-:W-:-:S11]  /*0970*/  FSETP.NEU.AND P2, PT, R2, RZ, PT ;  /* 0x000000ff0200720b */ /* 0x000fd60003f4d000 */
[----:B------:R-:W-:-:S05]  /*0980*/  @P1 MOV R3, 0x7f800000 ;  /* 0x7f80000000031802 */ /* 0x000fca0000000f00 */
[----:B------:R-:W-:-:S05]  /*0990*/  @P1 FFMA.FTZ R16, R2, R3, +INF ;  /* 0x7f80000002101423 */ /* 0x000fca0000010003 */
[----:B------:R-:W-:-:S07]  /*09a0*/  FSEL R16, R16, -RZ, P2 ;  /* 0x800000ff10107208 */ /* 0x000fce0001000000 */
.L_x_5:
[----:B------:R-:W-:Y:S05]  /*09b0*/  BSYNC B0 ;  /* 0x0000000000007941 */ /* 0x000fea0003800000 */
.L_x_4:
[----:B------:R-:W-:Y:S04]  /*09c0*/  BSSY B0, `(.L_x_6) ;  /* 0x0000007000007945 */ /* 0x000fe80003800000 */
[----:B------:R-:W-:Y:S05]  /*09d0*/  @!P0 BRA `(.L_x_7) ;  /* 0x0000000000148947 */ /* 0x000fea0003800000 */
[C---:B------:R-:W-:Y:S02]  /*09e0*/  ISETP.GE.AND P0, PT, R13.reuse, -0x407fffff, PT ;  /* 0xbf8000010d00780c */ /* 0x040fe40003f06270 */
[----:B------:R-:W-:-:S11]  /*09f0*/  FSETP.NEU.AND P1, PT, R13, RZ, PT ;  /* 0x000000ff0d00720b */ /* 0x000fd60003f2d000 */
[----:B------:R-:W-:-:S05]  /*0a00*/  @P0 MOV R2, 0x7f800000 ;  /* 0x7f80000000020802 */ /* 0x000fca0000000f00 */
[----:B------:R-:W-:-:S05]  /*0a10*/  @P0 FFMA.FTZ R18, R13, R2, +INF ;  /* 0x7f8000000d120423 */ /* 0x000fca0000010002 */
[----:B------:R-:W-:-:S07]  /*0a20*/  FSEL R18, R18, -RZ, P1 ;  /* 0x800000ff12127208 */ /* 0x000fce0000800000 */
.L_x_7:
[----:B------:R-:W-:Y:S05]  /*0a30*/  BSYNC B0 ;  /* 0x0000000000007941 */ /* 0x000fea0003800000 */
.L_x_6:
[----:B------:R-:W-:Y:S01]  /*0a40*/  FSEL R3, R10, RZ, !P3 ;  /* 0x000000ff0a037208 */ /* 0x000fe20005800000 */
[----:B------:R-:W-:Y:S01]  /*0a50*/  FADD R20, R23, -R20 ;  /* 0x8000001417147221 */ /* 0x000fe20000000000 */
[C---:B-----5:R-:W-:Y:S01]  /*0a60*/  FADD R12, -R5.reuse, 1 ;  /* 0x3f800000050c7421 */ /* 0x060fe20000000100 */
[----:B------:R-:W-:Y:S01]  /*0a70*/  FSET.BF.NEU.AND R5, R5, -100, PT ;  /* 0xc2c800000505780a */ /* 0x000fe2000380d000 */
[----:B------:R-:W-:Y:S01]  /*0a80*/  FADD R15, R15, -R14 ;  /* 0x8000000e0f0f7221 */ /* 0x000fe20000000000 */
[----:B------:R-:W-:Y:S01]  /*0a90*/  FADD R13, R3, -R16 ;  /* 0x80000010030d7221 */ /* 0x000fe20000000000 */
[C---:B------:R-:W-:Y:S01]  /*0aa0*/  FADD R3, -R4.reuse, 1 ;  /* 0x3f80000004037421 */ /* 0x040fe20000000100 */
[----:B------:R-:W-:Y:S01]  /*0ab0*/  FFMA R12, R9, R12, -R20 ;  /* 0x0000000c090c7223 */ /* 0x000fe20000000814 */
[----:B------:R-:W-:Y:S01]  /*0ac0*/  FSET.BF.NEU.AND R4, R4, -100, PT ;  /* 0xc2c800000404780a */ /* 0x000fe2000380d000 */
[----:B------:R-:W-:Y:S01]  /*0ad0*/  FADD R9, -R6, 1 ;  /* 0x3f80000006097421 */ /* 0x000fe20000000100 */
[----:B------:R-:W-:Y:S01]  /*0ae0*/  FFMA R3, R8, R3, -R15 ;  /* 0x0000000308037223 */ /* 0x000fe2000000080f */
[----:B------:R-:W-:Y:S01]  /*0af0*/  FMUL R12, R12, R5 ;  /* 0x000000050c0c7220 */ /* 0x000fe20000400000 */
[----:B------:R-:W-:Y:S01]  /*0b00*/  FSET.BF.NEU.AND R6, R6, -100, PT ;  /* 0xc2c800000606780a */ /* 0x000fe2000380d000 */
[----:B------:R-:W-:Y:S01]  /*0b10*/  FADD R18, R17, -R18 ;  /* 0x8000001211127221 */ /* 0x000fe20000000000 */
[----:B------:R-:W-:Y:S01]  /*0b20*/  FFMA R9, R10, R9, -R13 ;  /* 0x000000090a097223 */ /* 0x000fe2000000080d */
[----:B------:R-:W-:Y:S01]  /*0b30*/  FADD R8, -R7, 1 ;  /* 0x3f80000007087421 */ /* 0x000fe20000000100 */
[----:B------:R-:W-:Y:S01]  /*0b40*/  FFMA R4, R3, R4, R12 ;  /* 0x0000000403047223 */ /* 0x000fe2000000000c */
[----:B------:R-:W-:Y:S01]  /*0b50*/  FSET.BF.NEU.AND R7, R7, -100, PT ;  /* 0xc2c800000707780a */ /* 0x000fe2000380d000 */
[----:B------:R-:W1:Y:S01]  /*0b60*/  S2UR UR5, SR_CgaCtaId ;  /* 0x00000000000579c3 */ /* 0x000e620000008800 */
[----:B------:R-:W-:Y:S01]  /*0b70*/  FFMA R8, R11, R8, -R18 ;  /* 0x000000080b087223 */ /* 0x000fe20000000812 */
[----:B------:R-:W-:Y:S01]  /*0b80*/  FFMA R9, R9, R6, R4 ;  /* 0x0000000609097223 */ /* 0x000fe20000000004 */
[C---:B------:R-:W-:Y:S01]  /*0b90*/  LOP3.LUT P0, RZ, R21.reuse, 0x1f, RZ, 0xc0, !PT ;  /* 0x0000001f15ff7812 */ /* 0x040fe2000780c0ff */
[----:B------:R-:W-:Y:S01]  /*0ba0*/  UMOV UR4, 0x400 ;  /* 0x0000040000047882 */ /* 0x000fe20000000000 */
[----:B------:R-:W-:Y:S01]  /*0bb0*/  ISETP.GE.AND P1, PT, R21, 0x2, PT ;  /* 0x000000021500780c */ /* 0x000fe20003f26270 */
[----:B------:R-:W-:-:S05]  /*0bc0*/  FFMA R7, R8, R7, R9 ;  /* 0x0000000708077223 */ /* 0x000fca0000000009 */
[----:B------:R-:W2:Y:S01]  /*0bd0*/  SHFL.BFLY PT, R4, R7, 0x10, 0x1f ;  /* 0x0e001f0007047f89 */ /* 0x000ea200000e0000 */
[----:B-1----:R-:W-:Y:S01]  /*0be0*/  UPRMT UR4, UR5, 0x654, UR4 ;  /* 0x0000065405047896 */ /* 0x002fe20008000004 */
[----:B--2---:R-:W-:-:S05]  /*0bf0*/  FADD R4, R7, R4 ;  /* 0x0000000407047221 */ /* 0x004fca0000000000 */
[----:B------:R-:W1:Y:S02]  /*0c00*/  SHFL.BFLY PT, R3, R4, 0x8, 0x1f ;  /* 0x0d001f0004037f89 */ /* 0x000e6400000e0000 */
[----:B-1----:R-:W-:Y:S01]  /*0c10*/  FADD R3, R4, R3 ;  /* 0x0000000304037221 */ /* 0x002fe20000000000 */
[----:B------:R-:W-:-:S04]  /*0c20*/  SHF.R.U32.HI R4, RZ, 0x3, R21 ;  /* 0x00000003ff047819 */ /* 0x000fc80000011615 */
[----:B------:R-:W1:Y:S01]  /*0c30*/  SHFL.BFLY PT, R6, R3, 0x4, 0x1f ;  /* 0x0c801f0003067f89 */ /* 0x000e6200000e0000 */
[----:B------:R-:W-:Y:S01]  /*0c40*/  LOP3.LUT R4, R4, 0x4, RZ, 0xc0, !PT ;  /* 0x0000000404047812 */ /* 0x000fe200078ec0ff */
[----:B-1----:R-:W-:-:S05]  /*0c50*/  FADD R6, R3, R6 ;  /* 0x0000000603067221 */ /* 0x002fca0000000000 */
[----:B------:R-:W1:Y:S02]  /*0c60*/  SHFL.BFLY PT, R5, R6, 0x2, 0x1f ;  /* 0x0c401f0006057f89 */ /* 0x000e6400000e0000 */
[----:B-1----:R-:W-:-:S05]  /*0c70*/  FADD R5, R6, R5 ;  /* 0x0000000506057221 */ /* 0x002fca0000000000 */
[----:B------:R-:W1:Y:S02]  /*0c80*/  SHFL.BFLY PT, R8, R5, 0x1, 0x1f ;  /* 0x0c201f0005087f89 */ /* 0x000e6400000e0000 */
[----:B-1----:R-:W-:Y:S01]  /*0c90*/  FADD R7, R5, R8 ;  /* 0x0000000805077221 */ /* 0x002fe20000000000 */
[----:B------:R-:W-:-:S04]  /*0ca0*/  LOP3.LUT R5, R21, 0x1, RZ, 0xc0, !PT ;  /* 0x0000000115057812 */ /* 0x000fc800078ec0ff */
[----:B------:R-:W-:Y:S01]  /*0cb0*/  @!P0 STS [R4+UR4], R7 ;  /* 0x0000000704008988 */ /* 0x000fe20008000804 */
[----:B------:R-:W-:Y:S01]  /*0cc0*/  BAR.SYNC.DEFER_BLOCKING 0x0 ;  /* 0x0000000000007b1d */ /* 0x000fe20000010000 */
[----:B------:R-:W-:-:S04]  /*0cd0*/  ISETP.NE.U32.AND P0, PT, R5, 0x1, PT ;  /* 0x000000010500780c */ /* 0x000fc80003f05070 */
[----:B------:R-:W-:Y:S01]  /*0ce0*/  ISETP.LT.AND P0, PT, R21, 0x2, P0 ;  /* 0x000000021500780c */ /* 0x000fe20000701270 */
[----:B------:R-:W1:Y:S04]  /*0cf0*/  @!P1 LDS R2, [R0+UR4] ;  /* 0x0000000400029984 */ /* 0x000e680008000800 */
[----:B-1----:R-:W1:Y:S02]  /*0d00*/  SHFL.BFLY PT, R3, R2, 0x1, 0x1f ;  /* 0x0c201f0002037f89 */ /* 0x002e6400000e0000 */
[----:B-1----:R-:W-:-:S06]  /*0d10*/  FADD R3, R2, R3 ;  /* 0x0000000302037221 */ /* 0x002fcc0000000000 */
[----:B------:R1:W-:Y:S01]  /*0d20*/  @P0 STS [R0+UR4], R3 ;  /* 0x0000000300000988 */ /* 0x0003e20008000804 */
[----:B------:R-:W-:Y:S01]  /*0d30*/  BAR.SYNC.DEFER_BLOCKING 0x0 ;  /* 0x0000000000007b1d */ /* 0x000fe20000010000 */
[----:B------:R-:W-:-:S05]  /*0d40*/  LOP3.LUT P0, RZ, R21, 0x3f, RZ, 0xc0, !PT ;  /* 0x0000003f15ff7812 */ /* 0x000fca000780c0ff */
[----:B------:R-:W2:Y:S02]  /*0d50*/  LDS R5, [UR4] ;  /* 0x00000004ff057984 */ /* 0x000ea40008000800 */
[----:B------:R-:W-:Y:S06]  /*0d60*/  BAR.SYNC.DEFER_BLOCKING 0x0 ;  /* 0x0000000000007b1d */ /* 0x000fec0000010000 */
[----:B-1----:R-:W-:Y:S05]  /*0d70*/  @P0 EXIT ;  /* 0x000000000000094d */ /* 0x002fea0003800000 */
[----:B------:R-:W0:Y:S01]  /*0d80*/  LDC.64 R2, c[0x0][0x210] ;  /* 0x00008400ff027b82 */ /* 0x000e220000000a00 */
[----:B--2---:R-:W-:-:S04]  /*0d90*/  FADD R5, RZ, R5 ;  /* 0x00000005ff057221 */ /* 0x004fc80000000000 */
[----:B------:R-:W-:-:S05]  /*0da0*/  FMUL R5, R5, 0.00390625 ;  /* 0x3b80000005057820 */ /* 0x000fca0000400000 */
[----:B0-----:R-:W-:Y:S01]  /*0db0*/  STG.E desc[UR6][R2.64], R5 ;  /* 0x0000000502007986 */ /* 0x001fe2000c101906 */
[----:B------:R-:W-:Y:S05]  /*0dc0*/  EXIT ;  /* 0x000000000000794d */ /* 0x000fea0003800000 */
.L_x_8:
[----:B------:R-:W-:-:S00]  /*0dd0*/  BRA `(.L_x_8) ;  /* 0xfffffffc00fc7947 */ /* 0x000fc0000383ffff */
[----:B------:R-:W-:-:S00]  /*0de0*/  NOP ;  /* 0x0000000000007918 */ /* 0x000fc00000000000 */
        /* <DEDUP_REMOVED lines=9> */
.L_x_9:


//--------------------- .nv.global.init           --------------------------
	.section	.nv.global.init,"aw",@progbits
.nv.global.init:
	.type		_$_str,@object
	.size		_$_str,(.L_0 - _$_str)
_$_str:
        /*0000*/ 	.byte	0x5f, 0x5f, 0x43, 0x55, 0x44, 0x41, 0x5f, 0x46, 0x54, 0x5a, 0x00
.L_0:


//--------------------- .nv.shared.triton_per_fused__to_copy_binary_cross_entropy_with_logits_mean_mul_ne_0 --------------------------
	.section	.nv.shared.triton_per_fused__to_copy_binary_cross_entropy_with_logits_mean_mul_ne_0,"aw",@nobits
	.sectionflags	@""
	.align	16
	.zero		1024


//--------------------- .nv.constant0.triton_per_fused__to_copy_binary_cross_entropy_with_logits_mean_mul_ne_0 --------------------------
	.section	.nv.constant0.triton_per_fused__to_copy_binary_cross_entropy_with_logits_mean_mul_ne_0,"a",@progbits
	.sectionflags	@""
	.align	4
.nv.constant0.triton_per_fused__to_copy_binary_cross_entropy_with_logits_mean_mul_ne_0:
	.zero		556
